//
// Generated by NVIDIA NVVM Compiler
//
// Compiler Build ID: CL-36424714
// Cuda compilation tools, release 13.0, V13.0.88
// Based on NVVM 20.0.0
//

.version 9.0
.target sm_100
.address_size 64

	// .globl	_Z11matMulTiledPfS_S_i
// _ZZ11matMulTiledPfS_S_iE6tile_A has been demoted
// _ZZ11matMulTiledPfS_S_iE6tile_B has been demoted

.visible .entry _Z11matMulTiledPfS_S_i(
	.param .u64 .ptr .align 1 _Z11matMulTiledPfS_S_i_param_0,
	.param .u64 .ptr .align 1 _Z11matMulTiledPfS_S_i_param_1,
	.param .u64 .ptr .align 1 _Z11matMulTiledPfS_S_i_param_2,
	.param .u32 _Z11matMulTiledPfS_S_i_param_3
)
{
	.reg .pred 	%p<6>;
	.reg .b32 	%r<48>;
	.reg .b32 	%f<63>;
	.reg .b64 	%rd<13>;
	// demoted variable
	.shared .align 4 .b8 _ZZ11matMulTiledPfS_S_iE6tile_A[1024];
	// demoted variable
	.shared .align 4 .b8 _ZZ11matMulTiledPfS_S_iE6tile_B[1024];
	ld.param.u64 	%rd4, [_Z11matMulTiledPfS_S_i_param_0];
	ld.param.u64 	%rd5, [_Z11matMulTiledPfS_S_i_param_1];
	ld.param.u64 	%rd6, [_Z11matMulTiledPfS_S_i_param_2];
	ld.param.u32 	%r24, [_Z11matMulTiledPfS_S_i_param_3];
	mov.u32 	%r25, %ctaid.x;
	mov.u32 	%r26, %ctaid.y;
	mov.u32 	%r43, %tid.x;
	mov.u32 	%r45, %tid.y;
	shl.b32 	%r27, %r26, 4;
	add.s32 	%r3, %r27, %r45;
	shl.b32 	%r4, %r25, 4;
	add.s32 	%r5, %r4, %r43;
	setp.lt.s32 	%p1, %r24, -14;
	mov.f32 	%f62, 0f00000000;
	@%p1 bra 	$L__BB0_7;
	add.s32 	%r28, %r24, -1;
	shr.s32 	%r29, %r28, 31;
	shr.u32 	%r30, %r29, 28;
	add.s32 	%r31, %r28, %r30;
	shr.s32 	%r32, %r31, 4;
	neg.s32 	%r47, %r32;
	shl.b32 	%r33, %r45, 6;
	mov.u32 	%r34, _ZZ11matMulTiledPfS_S_iE6tile_A;
	add.s32 	%r6, %r34, %r33;
	shl.b32 	%r35, %r43, 2;
	add.s32 	%r7, %r6, %r35;
	mov.u32 	%r36, _ZZ11matMulTiledPfS_S_iE6tile_B;
	add.s32 	%r9, %r36, %r35;
	add.s32 	%r8, %r9, %r33;
	mad.lo.s32 	%r37, %r45, %r24, %r43;
	add.s32 	%r46, %r37, %r4;
	shl.b32 	%r12, %r24, 4;
	mad.lo.s32 	%r44, %r24, %r3, %r43;
	cvta.to.global.u64 	%rd1, %rd4;
	cvta.to.global.u64 	%rd2, %rd5;
	mov.f32 	%f62, 0f00000000;
$L__BB0_2:
	mul.wide.s32 	%rd7, %r44, 4;
	add.s64 	%rd3, %rd1, %rd7;
	max.s32 	%r39, %r43, %r3;
	setp.ge.s32 	%p2, %r39, %r24;
	mov.f32 	%f60, 0f00000000;
	@%p2 bra 	$L__BB0_4;
	ld.global.f32 	%f60, [%rd3];
$L__BB0_4:
	st.shared.f32 	[%r7], %f60;
	max.s32 	%r40, %r45, %r5;
	setp.ge.s32 	%p3, %r40, %r24;
	mov.f32 	%f61, 0f00000000;
	@%p3 bra 	$L__BB0_6;
	mul.wide.s32 	%rd8, %r46, 4;
	add.s64 	%rd9, %rd2, %rd8;
	ld.global.f32 	%f61, [%rd9];
$L__BB0_6:
	st.shared.f32 	[%r8], %f61;
	bar.sync 	0;
	ld.shared.f32 	%f12, [%r6];
	ld.shared.f32 	%f13, [%r9];
	fma.rn.f32 	%f14, %f12, %f13, %f62;
	ld.shared.f32 	%f15, [%r6+4];
	ld.shared.f32 	%f16, [%r9+64];
	fma.rn.f32 	%f17, %f15, %f16, %f14;
	ld.shared.f32 	%f18, [%r6+8];
	ld.shared.f32 	%f19, [%r9+128];
	fma.rn.f32 	%f20, %f18, %f19, %f17;
	ld.shared.f32 	%f21, [%r6+12];
	ld.shared.f32 	%f22, [%r9+192];
	fma.rn.f32 	%f23, %f21, %f22, %f20;
	ld.shared.f32 	%f24, [%r6+16];
	ld.shared.f32 	%f25, [%r9+256];
	fma.rn.f32 	%f26, %f24, %f25, %f23;
	ld.shared.f32 	%f27, [%r6+20];
	ld.shared.f32 	%f28, [%r9+320];
	fma.rn.f32 	%f29, %f27, %f28, %f26;
	ld.shared.f32 	%f30, [%r6+24];
	ld.shared.f32 	%f31, [%r9+384];
	fma.rn.f32 	%f32, %f30, %f31, %f29;
	ld.shared.f32 	%f33, [%r6+28];
	ld.shared.f32 	%f34, [%r9+448];
	fma.rn.f32 	%f35, %f33, %f34, %f32;
	ld.shared.f32 	%f36, [%r6+32];
	ld.shared.f32 	%f37, [%r9+512];
	fma.rn.f32 	%f38, %f36, %f37, %f35;
	ld.shared.f32 	%f39, [%r6+36];
	ld.shared.f32 	%f40, [%r9+576];
	fma.rn.f32 	%f41, %f39, %f40, %f38;
	ld.shared.f32 	%f42, [%r6+40];
	ld.shared.f32 	%f43, [%r9+640];
	fma.rn.f32 	%f44, %f42, %f43, %f41;
	ld.shared.f32 	%f45, [%r6+44];
	ld.shared.f32 	%f46, [%r9+704];
	fma.rn.f32 	%f47, %f45, %f46, %f44;
	ld.shared.f32 	%f48, [%r6+48];
	ld.shared.f32 	%f49, [%r9+768];
	fma.rn.f32 	%f50, %f48, %f49, %f47;
	ld.shared.f32 	%f51, [%r6+52];
	ld.shared.f32 	%f52, [%r9+832];
	fma.rn.f32 	%f53, %f51, %f52, %f50;
	ld.shared.f32 	%f54, [%r6+56];
	ld.shared.f32 	%f55, [%r9+896];
	fma.rn.f32 	%f56, %f54, %f55, %f53;
	ld.shared.f32 	%f57, [%r6+60];
	ld.shared.f32 	%f58, [%r9+960];
	fma.rn.f32 	%f62, %f57, %f58, %f56;
	bar.sync 	0;
	add.s32 	%r47, %r47, 1;
	add.s32 	%r46, %r46, %r12;
	add.s32 	%r45, %r45, 16;
	add.s32 	%r44, %r44, 16;
	add.s32 	%r43, %r43, 16;
	setp.ne.s32 	%p4, %r47, 1;
	@%p4 bra 	$L__BB0_2;
$L__BB0_7:
	max.s32 	%r41, %r3, %r5;
	setp.ge.s32 	%p5, %r41, %r24;
	@%p5 bra 	$L__BB0_9;
	mad.lo.s32 	%r42, %r24, %r3, %r5;
	cvta.to.global.u64 	%rd10, %rd6;
	mul.wide.u32 	%rd11, %r42, 4;
	add.s64 	%rd12, %rd10, %rd11;
	st.global.f32 	[%rd12], %f62;
$L__BB0_9:
	ret;

}


// ===== COMPILED SASS (sm_100) =====

	.target	sm_100

	.elftype	@"ET_EXEC"


//--------------------- .note.nv.tkinfo           --------------------------
	.section	.note.nv.tkinfo,"",@"SHT_NOTE"
	.sectionflags	@"SHF_NOTE_NV_TKINFO"
	.tkinfo
        /*0018*/ 	.word	0x00000002
        /*0030*/ 	.string	""
        /*0030*/ 	.string	"ptxas"
        /*0030*/ 	.string	"Cuda compilation tools, release 13.0, V13.0.88"
        /*0030*/ 	.string	"Build cuda_13.0.r13.0/compiler.36424714_0"
        /*0030*/ 	.string	"-arch sm_100 -m 64 "



//--------------------- .note.nv.cuinfo           --------------------------
	.section	.note.nv.cuinfo,"",@"SHT_NOTE"
	.sectionflags	@"SHF_NOTE_NV_CUINFO"
        /*0018*/ 	.short	0x0002
        /*001a*/ 	.short	0x0064
        /*001c*/ 	.short	0x0082
	.zero		2


//--------------------- .nv.info                  --------------------------
	.section	.nv.info,"",@"SHT_CUDA_INFO"
	.align	4


	//----- nvinfo : EIATTR_REGCOUNT
	.align		4
        /*0000*/ 	.byte	0x04, 0x2f
        /*0002*/ 	.short	(.L_1 - .L_0)
	.align		4
.L_0:
        /*0004*/ 	.word	index@(_Z11matMulTiledPfS_S_i)
        /*0008*/ 	.word	0x00000020


	//----- nvinfo : EIATTR_FRAME_SIZE
	.align		4
.L_1:
        /*000c*/ 	.byte	0x04, 0x11
        /*000e*/ 	.short	(.L_3 - .L_2)
	.align		4
.L_2:
        /*0010*/ 	.word	index@(_Z11matMulTiledPfS_S_i)
        /*0014*/ 	.word	0x00000000


	//----- nvinfo : EIATTR_MIN_STACK_SIZE
	.align		4
.L_3:
        /*0018*/ 	.byte	0x04, 0x12
        /*001a*/ 	.short	(.L_5 - .L_4)
	.align		4
.L_4:
        /*001c*/ 	.word	index@(_Z11matMulTiledPfS_S_i)
        /*0020*/ 	.word	0x00000000
.L_5:


//--------------------- .nv.compat                --------------------------
	.section	.nv.compat,"",@"SHT_CUDA_COMPAT_INFO"
	.align	4
        /*0000*/ 	.byte	0x02, 0x09, 0x00, 0x00, 0x02, 0x02, 0x01, 0x00, 0x02, 0x05, 0x05, 0x00, 0x03, 0x07, 0x01, 0x01
        /*0010*/ 	.byte	0x02, 0x03, 0x00, 0x00, 0x02, 0x06, 0x01, 0x00, 0x04, 0x0b, 0x08, 0x00, 0x09, 0x00, 0x00, 0x00
        /*0020*/ 	.byte	0x00, 0x00, 0x00, 0x00


//--------------------- .nv.info._Z11matMulTiledPfS_S_i --------------------------
	.section	.nv.info._Z11matMulTiledPfS_S_i,"",@"SHT_CUDA_INFO"
	.sectionflags	@""
	.align	4


	//----- nvinfo : EIATTR_CUDA_API_VERSION
	.align		4
        /*0000*/ 	.byte	0x04, 0x37
        /*0002*/ 	.short	(.L_7 - .L_6)
.L_6:
        /*0004*/ 	.word	0x00000082


	//----- nvinfo : EIATTR_KPARAM_INFO
	.align		4
.L_7:
        /*0008*/ 	.byte	0x04, 0x17
        /*000a*/ 	.short	(.L_9 - .L_8)
.L_8:
        /*000c*/ 	.word	0x00000000
        /*0010*/ 	.short	0x0003
        /*0012*/ 	.short	0x0018
        /*0014*/ 	.byte	0x00, 0xf0, 0x11, 0x00


	//----- nvinfo : EIATTR_KPARAM_INFO
	.align		4
.L_9:
        /*0018*/ 	.byte	0x04, 0x17
        /*001a*/ 	.short	(.L_11 - .L_10)
.L_10:
        /*001c*/ 	.word	0x00000000
        /*0020*/ 	.short	0x0002
        /*0022*/ 	.short	0x0010
        /*0024*/ 	.byte	0x00, 0xf5, 0x21, 0x00


	//----- nvinfo : EIATTR_KPARAM_INFO
	.align		4
.L_11:
        /*0028*/ 	.byte	0x04, 0x17
        /*002a*/ 	.short	(.L_13 - .L_12)
.L_12:
        /*002c*/ 	.word	0x00000000
        /*0030*/ 	.short	0x0001
        /*0032*/ 	.short	0x0008
        /*0034*/ 	.byte	0x00, 0xf5, 0x21, 0x00


	//----- nvinfo : EIATTR_KPARAM_INFO
	.align		4
.L_13:
        /*0038*/ 	.byte	0x04, 0x17
        /*003a*/ 	.short	(.L_15 - .L_14)
.L_14:
        /*003c*/ 	.word	0x00000000
        /*0040*/ 	.short	0x0000
        /*0042*/ 	.short	0x0000
        /*0044*/ 	.byte	0x00, 0xf5, 0x21, 0x00


	//----- nvinfo : EIATTR_SPARSE_MMA_MASK
	.align		4
.L_15:
        /*0048*/ 	.byte	0x03, 0x50
        /*004a*/ 	.short	0x0000


	//----- nvinfo : EIATTR_MAXREG_COUNT
	.align		4
        /*004c*/ 	.byte	0x03, 0x1b
        /*004e*/ 	.short	0x00ff


	//----- nvinfo : EIATTR_NUM_BARRIERS
	.align		4
        /*0050*/ 	.byte	0x02, 0x4c
        /*0052*/ 	.byte	0x01
	.zero		1


	//----- nvinfo : EIATTR_MERCURY_ISA_VERSION
	.align		4
        /*0054*/ 	.byte	0x03, 0x5f
        /*0056*/ 	.short	0x0101


	//----- nvinfo : EIATTR_VRC_CTA_INIT_COUNT
	.align		4
        /*0058*/ 	.byte	0x02, 0x4a
	.zero		1
	.zero		1


	//----- nvinfo : EIATTR_EXIT_INSTR_OFFSETS
	.align		4
        /*005c*/ 	.byte	0x04, 0x1c
        /*005e*/ 	.short	(.L_17 - .L_16)


	//   ....[0]....
.L_16:
        /*0060*/ 	.word	0x000005e0


	//   ....[1]....
        /*0064*/ 	.word	0x00000630


	//----- nvinfo : EIATTR_CBANK_PARAM_SIZE
	.align		4
.L_17:
        /*0068*/ 	.byte	0x03, 0x19
        /*006a*/ 	.short	0x001c


	//----- nvinfo : EIATTR_PARAM_CBANK
	.align		4
        /*006c*/ 	.byte	0x04, 0x0a
        /*006e*/ 	.short	(.L_19 - .L_18)
	.align		4
.L_18:
        /*0070*/ 	.word	index@(.nv.constant0._Z11matMulTiledPfS_S_i)
        /*0074*/ 	.short	0x0380
        /*0076*/ 	.short	0x001c


	//----- nvinfo : EIATTR_SW_WAR
	.align		4
.L_19:
        /*0078*/ 	.byte	0x04, 0x36
        /*007a*/ 	.short	(.L_21 - .L_20)
.L_20:
        /*007c*/ 	.word	0x00000008
.L_21:


//--------------------- .nv.callgraph             --------------------------
	.section	.nv.callgraph,"",@"SHT_CUDA_CALLGRAPH"
	.align	4
	.sectionentsize	8
	.align		4
        /*0000*/ 	.word	0x00000000
	.align		4
        /*0004*/ 	.word	0xffffffff
	.align		4
        /*0008*/ 	.word	0x00000000
	.align		4
        /*000c*/ 	.word	0xfffffffe
	.align		4
        /*0010*/ 	.word	0x00000000
	.align		4
        /*0014*/ 	.word	0xfffffffd
	.align		4
        /*0018*/ 	.word	0x00000000
	.align		4
        /*001c*/ 	.word	0xfffffffc


//--------------------- .text._Z11matMulTiledPfS_S_i --------------------------
	.section	.text._Z11matMulTiledPfS_S_i,"ax",@progbits
	.align	128
        .global         _Z11matMulTiledPfS_S_i
        .type           _Z11matMulTiledPfS_S_i,@function
        .size           _Z11matMulTiledPfS_S_i,(.L_x_3 - _Z11matMulTiledPfS_S_i)
        .other          _Z11matMulTiledPfS_S_i,@"STO_CUDA_ENTRY STV_DEFAULT"
_Z11matMulTiledPfS_S_i:
.text._Z11matMulTiledPfS_S_i:
[----:B------:R-:W-:Y:S01]  /*0000*/  LDC R1, c[0x0][0x37c] ;  /* 0x0000df00ff017b82 */ /* 0x000fe20000000800 */
[----:B------:R-:W0:Y:S01]  /*0010*/  LDCU UR4, c[0x0][0x398] ;  /* 0x00007300ff0477ac */ /* 0x000e220008000800 */
[----:B------:R-:W1:Y:S01]  /*0020*/  S2R R4, SR_CTAID.Y ;  /* 0x0000000000047919 */ /* 0x000e620000002600 */
[----:B------:R-:W-:Y:S01]  /*0030*/  HFMA2 R25, -RZ, RZ, 0, 0 ;  /* 0x00000000ff197431 */ /* 0x000fe200000001ff */
[----:B------:R-:W2:Y:S01]  /*0040*/  LDCU.64 UR8, c[0x0][0x358] ;  /* 0x00006b00ff0877ac */ /* 0x000ea20008000a00 */
[----:B------:R-:W1:Y:S01]  /*0050*/  S2R R2, SR_TID.Y ;  /* 0x0000000000027919 */ /* 0x000e620000002200 */
[----:B------:R-:W3:Y:S01]  /*0060*/  S2R R10, SR_CTAID.X ;  /* 0x00000000000a7919 */ /* 0x000ee20000002500 */
[----:B------:R-:W3:Y:S01]  /*0070*/  S2R R3, SR_TID.X ;  /* 0x0000000000037919 */ /* 0x000ee20000002100 */
[----:B0-----:R-:W-:-:S04]  /*0080*/  MOV R6, UR4 ;  /* 0x0000000400067c02 */ /* 0x001fc80008000f00 */
[----:B------:R-:W-:Y:S02]  /*0090*/  ISETP.GE.AND P0, PT, R6, -0xe, PT ;  /* 0xfffffff20600780c */ /* 0x000fe40003f06270 */
[----:B-1----:R-:W-:Y:S01]  /*00a0*/  LEA R4, R4, R2, 0x4 ;  /* 0x0000000204047211 */ /* 0x002fe200078e20ff */
[----:B---3--:R-:W-:-:S10]  /*00b0*/  IMAD R5, R10, 0x10, R3 ;  /* 0x000000100a057824 */ /* 0x008fd400078e0203 */
[----:B--2---:R-:W-:Y:S05]  /*00c0*/  @!P0 BRA `(.L_x_0) ;  /* 0x00000004003c8947 */ /* 0x004fea0003800000 */
[----:B------:R-:W0:Y:S01]  /*00d0*/  S2UR UR6, SR_CgaCtaId ;  /* 0x00000000000679c3 */ /* 0x000e220000008800 */
[----:B------:R-:W-:Y:S01]  /*00e0*/  UMOV UR4, 0x400 ;  /* 0x0000040000047882 */ /* 0x000fe20000000000 */
[----:B------:R-:W-:Y:S01]  /*00f0*/  IADD3 R7, PT, PT, R6, -0x1, RZ ;  /* 0xffffffff06077810 */ /* 0x000fe20007ffe0ff */
[----:B------:R-:W-:Y:S01]  /*0100*/  UIADD3 UR5, UPT, UPT, UR4, 0x400, URZ ;  /* 0x0000040004057890 */ /* 0x000fe2000fffe0ff */
[-C--:B------:R-:W-:Y:S02]  /*0110*/  IMAD R9, R2, R6.reuse, R3 ;  /* 0x0000000602097224 */ /* 0x080fe400078e0203 */
[----:B------:R-:W-:Y:S01]  /*0120*/  SHF.R.S32.HI R8, RZ, 0x1f, R7 ;  /* 0x0000001fff087819 */ /* 0x000fe20000011407 */
[----:B------:R-:W-:Y:S01]  /*0130*/  IMAD.MOV.U32 R25, RZ, RZ, RZ ;  /* 0x000000ffff197224 */ /* 0x000fe200078e00ff */
[----:B------:R-:W1:Y:S01]  /*0140*/  LDC R0, c[0x0][0x398] ;  /* 0x0000e600ff007b82 */ /* 0x000e620000000800 */
[----:B------:R-:W-:Y:S01]  /*0150*/  IMAD R18, R4, R6, R3 ;  /* 0x0000000604127224 */ /* 0x000fe200078e0203 */
[----:B------:R-:W-:-:S02]  /*0160*/  LEA.HI R8, R8, R7, RZ, 0x4 ;  /* 0x0000000708087211 */ /* 0x000fc400078f20ff */
[----:B------:R-:W-:Y:S02]  /*0170*/  LEA R7, R10, R9, 0x4 ;  /* 0x000000090a077211 */ /* 0x000fe400078e20ff */
[----:B------:R-:W-:Y:S02]  /*0180*/  SHF.R.S32.HI R8, RZ, 0x4, R8 ;  /* 0x00000004ff087819 */ /* 0x000fe40000011408 */
[----:B------:R-:W2:Y:S02]  /*0190*/  LDC.64 R22, c[0x0][0x380] ;  /* 0x0000e000ff167b82 */ /* 0x000ea40000000a00 */
[----:B------:R-:W-:Y:S01]  /*01a0*/  IADD3 R20, PT, PT, -R8, RZ, RZ ;  /* 0x000000ff08147210 */ /* 0x000fe20007ffe1ff */
[----:B0-----:R-:W-:Y:S02]  /*01b0*/  ULEA UR4, UR6, UR4, 0x18 ;  /* 0x0000000406047291 */ /* 0x001fe4000f8ec0ff */
[----:B------:R-:W-:-:S04]  /*01c0*/  ULEA UR5, UR6, UR5, 0x18 ;  /* 0x0000000506057291 */ /* 0x000fc8000f8ec0ff */
[C---:B------:R-:W-:Y:S02]  /*01d0*/  LEA R16, R2.reuse, UR4, 0x6 ;  /* 0x0000000402107c11 */ /* 0x040fe4000f8e30ff */
[C---:B------:R-:W-:Y:S02]  /*01e0*/  LEA R17, R3.reuse, UR5, 0x2 ;  /* 0x0000000503117c11 */ /* 0x040fe4000f8e10ff */
[----:B------:R-:W-:Y:S02]  /*01f0*/  LEA R19, R3, R16, 0x2 ;  /* 0x0000001003137211 */ /* 0x000fe400078e10ff */
[----:B------:R-:W-:-:S07]  /*0200*/  LEA R21, R2, R17, 0x6 ;  /* 0x0000001102157211 */ /* 0x000fce00078e30ff */
.L_x_1:
[----:B-1----:R-:W-:Y:S01]  /*0210*/  IMAD.MOV.U32 R6, RZ, RZ, R0 ;  /* 0x000000ffff067224 */ /* 0x002fe200078e0000 */
[----:B------:R-:W-:Y:S01]  /*0220*/  VIMNMX R9, PT, PT, R5, R2, !PT ;  /* 0x0000000205097248 */ /* 0x000fe20007fe0100 */
[----:B------:R-:W-:Y:S01]  /*0230*/  HFMA2 R26, -RZ, RZ, 0, 0 ;  /* 0x00000000ff1a7431 */ /* 0x000fe200000001ff */
[----:B------:R-:W-:Y:S02]  /*0240*/  MOV R24, RZ ;  /* 0x000000ff00187202 */ /* 0x000fe40000000f00 */
[----:B------:R-:W-:Y:S02]  /*0250*/  ISETP.GE.AND P1, PT, R9, R6, PT ;  /* 0x000000060900720c */ /* 0x000fe40003f26270 */
[----:B------:R-:W-:-:S04]  /*0260*/  VIMNMX R9, PT, PT, R4, R3, !PT ;  /* 0x0000000304097248 */ /* 0x000fc80007fe0100 */
[----:B------:R-:W-:Y:S01]  /*0270*/  ISETP.GE.AND P0, PT, R9, R6, PT ;  /* 0x000000060900720c */ /* 0x000fe20003f06270 */
[----:B--2---:R-:W-:-:S06]  /*0280*/  IMAD.WIDE R8, R18, 0x4, R22 ;  /* 0x0000000412087825 */ /* 0x004fcc00078e0216 */
[----:B------:R-:W0:Y:S06]  /*0290*/  @!P1 LDC.64 R10, c[0x0][0x388] ;  /* 0x0000e200ff0a9b82 */ /* 0x000e2c0000000a00 */
[----:B------:R-:W2:Y:S01]  /*02a0*/  @!P0 LDG.E R24, desc[UR8][R8.64] ;  /* 0x0000000808188981 */ /* 0x000ea2000c1e1900 */
[----:B0-----:R-:W-:-:S05]  /*02b0*/  @!P1 IMAD.WIDE R10, R7, 0x4, R10 ;  /* 0x00000004070a9825 */ /* 0x001fca00078e020a */
[----:B------:R-:W3:Y:S01]  /*02c0*/  @!P1 LDG.E R26, desc[UR8][R10.64] ;  /* 0x000000080a1a9981 */ /* 0x000ee2000c1e1900 */
[----:B------:R-:W-:-:S04]  /*02d0*/  IADD3 R20, PT, PT, R20, 0x1, RZ ;  /* 0x0000000114147810 */ /* 0x000fc80007ffe0ff */
[----:B------:R-:W-:Y:S01]  /*02e0*/  ISETP.NE.AND P0, PT, R20, 0x1, PT ;  /* 0x000000011400780c */ /* 0x000fe20003f05270 */
[----:B------:R-:W-:Y:S01]  /*02f0*/  VIADD R2, R2, 0x10 ;  /* 0x0000001002027836 */ /* 0x000fe20000000000 */
[----:B------:R-:W-:Y:S02]  /*0300*/  IADD3 R18, PT, PT, R18, 0x10, RZ ;  /* 0x0000001012127810 */ /* 0x000fe40007ffe0ff */
[----:B------:R-:W-:Y:S02]  /*0310*/  IADD3 R3, PT, PT, R3, 0x10, RZ ;  /* 0x0000001003037810 */ /* 0x000fe40007ffe0ff */
[----:B------:R-:W-:Y:S01]  /*0320*/  LEA R7, R6, R7, 0x4 ;  /* 0x0000000706077211 */ /* 0x000fe200078e20ff */
[----:B--2---:R-:W-:Y:S04]  /*0330*/  STS [R19], R24 ;  /* 0x0000001813007388 */ /* 0x004fe80000000800 */
[----:B---3--:R-:W-:Y:S01]  /*0340*/  STS [R21], R26 ;  /* 0x0000001a15007388 */ /* 0x008fe20000000800 */
[----:B------:R-:W-:Y:S06]  /*0350*/  BAR.SYNC.DEFER_BLOCKING 0x0 ;  /* 0x0000000000007b1d */ /* 0x000fec0000010000 */
[----:B------:R-:W-:Y:S04]  /*0360*/  LDS R28, [R17] ;  /* 0x00000000111c7984 */ /* 0x000fe80000000800 */
[----:B------:R-:W0:Y:S04]  /*0370*/  LDS.128 R12, [R16] ;  /* 0x00000000100c7984 */ /* 0x000e280000000c00 */
[----:B------:R-:W1:Y:S04]  /*0380*/  LDS R29, [R17+0x40] ;  /* 0x00004000111d7984 */ /* 0x000e680000000800 */
[----:B------:R-:W2:Y:S04]  /*0390*/  LDS R27, [R17+0x80] ;  /* 0x00008000111b7984 */ /* 0x000ea80000000800 */
[----:B------:R-:W-:Y:S04]  /*03a0*/  LDS.128 R8, [R16+0x10] ;  /* 0x0000100010087984 */ /* 0x000fe80000000c00 */
[----:B------:R-:W-:Y:S01]  /*03b0*/  LDS R24, [R17+0x140] ;  /* 0x0001400011187984 */ /* 0x000fe20000000800 */
[----:B0-----:R-:W-:-:S03]  /*03c0*/  FFMA R28, R12, R28, R25 ;  /* 0x0000001c0c1c7223 */ /* 0x001fc60000000019 */
[----:B------:R-:W0:Y:S01]  /*03d0*/  LDS R12, [R17+0xc0] ;  /* 0x0000c000110c7984 */ /* 0x000e220000000800 */
[----:B-1----:R-:W-:-:S03]  /*03e0*/  FFMA R28, R29, R13, R28 ;  /* 0x0000000d1d1c7223 */ /* 0x002fc6000000001c */
[----:B------:R-:W1:Y:S04]  /*03f0*/  LDS R13, [R17+0x100] ;  /* 0x00010000110d7984 */ /* 0x000e680000000800 */
[----:B------:R-:W3:Y:S01]  /*0400*/  LDS R25, [R17+0x180] ;  /* 0x0001800011197984 */ /* 0x000ee20000000800 */
[----:B--2---:R-:W-:-:S04]  /*0410*/  FFMA R27, R27, R14, R28 ;  /* 0x0000000e1b1b7223 */ /* 0x004fc8000000001c */
[----:B0-----:R-:W-:Y:S02]  /*0420*/  FFMA R15, R12, R15, R27 ;  /* 0x0000000f0c0f7223 */ /* 0x001fe4000000001b */
[----:B------:R-:W-:Y:S02]  /*0430*/  LDS R27, [R17+0x200] ;  /* 0x00020000111b7984 */ /* 0x000fe40000000800 */
[----:B-1----:R-:W-:Y:S02]  /*0440*/  FFMA R13, R8, R13, R15 ;  /* 0x0000000d080d7223 */ /* 0x002fe4000000000f */
[----:B------:R-:W0:Y:S02]  /*0450*/  LDS R8, [R17+0x1c0] ;  /* 0x0001c00011087984 */ /* 0x000e240000000800 */
[----:B------:R-:W-:Y:S02]  /*0460*/  FFMA R26, R24, R9, R13 ;  /* 0x00000009181a7223 */ /* 0x000fe4000000000d */
[----:B------:R-:W1:Y:S04]  /*0470*/  LDS.128 R12, [R16+0x20] ;  /* 0x00002000100c7984 */ /* 0x000e680000000c00 */
[----:B------:R-:W2:Y:S01]  /*0480*/  LDS R24, [R17+0x240] ;  /* 0x0002400011187984 */ /* 0x000ea20000000800 */
[----:B---3--:R-:W-:-:S03]  /*0490*/  FFMA R9, R25, R10, R26 ;  /* 0x0000000a19097223 */ /* 0x008fc6000000001a */
[----:B------:R-:W3:Y:S01]  /*04a0*/  LDS R25, [R17+0x280] ;  /* 0x0002800011197984 */ /* 0x000ee20000000800 */
[----:B0-----:R-:W-:-:S04]  /*04b0*/  FFMA R9, R8, R11, R9 ;  /* 0x0000000b08097223 */ /* 0x001fc80000000009 */
[----:B-1----:R-:W-:Y:S02]  /*04c0*/  FFMA R9, R12, R27, R9 ;  /* 0x0000001b0c097223 */ /* 0x002fe40000000009 */
[----:B------:R-:W0:Y:S02]  /*04d0*/  LDS R12, [R17+0x2c0] ;  /* 0x0002c000110c7984 */ /* 0x000e240000000800 */
[----:B--2---:R-:W-:Y:S02]  /*04e0*/  FFMA R24, R24, R13, R9 ;  /* 0x0000000d18187223 */ /* 0x004fe40000000009 */
[----:B------:R-:W-:Y:S04]  /*04f0*/  LDS R13, [R17+0x300] ;  /* 0x00030000110d7984 */ /* 0x000fe80000000800 */
[----:B------:R-:W1:Y:S01]  /*0500*/  LDS.128 R8, [R16+0x30] ;  /* 0x0000300010087984 */ /* 0x000e620000000c00 */
[----:B---3--:R-:W-:-:S03]  /*0510*/  FFMA R25, R25, R14, R24 ;  /* 0x0000000e19197223 */ /* 0x008fc60000000018 */
[----:B------:R-:W2:Y:S04]  /*0520*/  LDS R27, [R17+0x340] ;  /* 0x00034000111b7984 */ /* 0x000ea80000000800 */
[----:B------:R-:W3:Y:S04]  /*0530*/  LDS R24, [R17+0x380] ;  /* 0x0003800011187984 */ /* 0x000ee80000000800 */
[----:B------:R-:W4:Y:S01]  /*0540*/  LDS R14, [R17+0x3c0] ;  /* 0x0003c000110e7984 */ /* 0x000f220000000800 */
[----:B0-----:R-:W-:-:S04]  /*0550*/  FFMA R15, R12, R15, R25 ;  /* 0x0000000f0c0f7223 */ /* 0x001fc80000000019 */
[----:B-1----:R-:W-:-:S04]  /*0560*/  FFMA R8, R8, R13, R15 ;  /* 0x0000000d08087223 */ /* 0x002fc8000000000f */
[----:B--2---:R-:W-:-:S04]  /*0570*/  FFMA R9, R27, R9, R8 ;  /* 0x000000091b097223 */ /* 0x004fc80000000008 */
[----:B---3--:R-:W-:-:S04]  /*0580*/  FFMA R9, R24, R10, R9 ;  /* 0x0000000a18097223 */ /* 0x008fc80000000009 */
[----:B----4-:R-:W-:Y:S01]  /*0590*/  FFMA R25, R14, R11, R9 ;  /* 0x0000000b0e197223 */ /* 0x010fe20000000009 */
[----:B------:R-:W-:Y:S06]  /*05a0*/  BAR.SYNC.DEFER_BLOCKING 0x0 ;  /* 0x0000000000007b1d */ /* 0x000fec0000010000 */
[----:B------:R-:W-:Y:S05]  /*05b0*/  @P0 BRA `(.L_x_1) ;  /* 0xfffffffc00140947 */ /* 0x000fea000383ffff */
.L_x_0:
[----:B------:R-:W-:-:S04]  /*05c0*/  VIMNMX R3, PT, PT, R4, R5, !PT ;  /* 0x0000000504037248 */ /* 0x000fc80007fe0100 */
[----:B------:R-:W-:-:S13]  /*05d0*/  ISETP.GE.AND P0, PT, R3, R6, PT ;  /* 0x000000060300720c */ /* 0x000fda0003f06270 */
[----:B------:R-:W-:Y:S05]  /*05e0*/  @P0 EXIT ;  /* 0x000000000000094d */ /* 0x000fea0003800000 */
[----:B------:R-:W0:Y:S01]  /*05f0*/  LDC.64 R2, c[0x0][0x390] ;  /* 0x0000e400ff027b82 */ /* 0x000e220000000a00 */
[----:B------:R-:W-:-:S04]  /*0600*/  IMAD R5, R4, R6, R5 ;  /* 0x0000000604057224 */ /* 0x000fc800078e0205 */
[----:B0-----:R-:W-:-:S05]  /*0610*/  IMAD.WIDE.U32 R2, R5, 0x4, R2 ;  /* 0x0000000405027825 */ /* 0x001fca00078e0002 */
[----:B------:R-:W-:Y:S01]  /*0620*/  STG.E desc[UR8][R2.64], R25 ;  /* 0x0000001902007986 */ /* 0x000fe2000c101908 */
[----:B------:R-:W-:Y:S05]  /*0630*/  EXIT ;  /* 0x000000000000794d */ /* 0x000fea0003800000 */
.L_x_2:
[----:B------:R-:W-:-:S00]  /*0640*/  BRA `(.L_x_2) ;  /* 0xfffffffc00fc7947 */ /* 0x000fc0000383ffff */
[----:B------:R-:W-:-:S00]  /*0650*/  NOP ;  /* 0x0000000000007918 */ /* 0x000fc00000000000 */
        /* <DEDUP_REMOVED lines=10> */
.L_x_3:


//--------------------- .nv.shared._Z11matMulTiledPfS_S_i --------------------------
	.section	.nv.shared._Z11matMulTiledPfS_S_i,"aw",@nobits
	.sectionflags	@""
	.align	4
.nv.shared._Z11matMulTiledPfS_S_i:
	.zero		3072


//--------------------- .nv.shared.reserved.0     --------------------------
	.section	.nv.shared.reserved.0,"aw",@nobits
	.weak		__nv_reservedSMEM_offset_0_alias
	.size		__nv_reservedSMEM_offset_0_alias, 0, 64
	.other		__nv_reservedSMEM_offset_0_alias,@"STO_CUDA_RESERVED_SHARED STV_DEFAULT"
__nv_reservedSMEM_offset_0_alias:
	.zero		0
	.zero		64


//--------------------- .nv.constant0._Z11matMulTiledPfS_S_i --------------------------
	.section	.nv.constant0._Z11matMulTiledPfS_S_i,"a",@progbits
	.sectionflags	@""
	.align	4
.nv.constant0._Z11matMulTiledPfS_S_i:
	.zero		924


//--------------------- SYMBOLS --------------------------

	.type		.nv.reservedSmem.offset0,@object
	.size		.nv.reservedSmem.offset0,0x4
	.type		.nv.reservedSmem.cap,@object
	.size		.nv.reservedSmem.cap,0x4
